//
// Generated by NVIDIA NVVM Compiler
//
// Compiler Build ID: CL-36424714
// Cuda compilation tools, release 13.0, V13.0.88
// Based on NVVM 20.0.0
//

.version 9.0
.target sm_100
.address_size 64

	// .globl	_Z9embeddingIfEvPiPT_S2_ii

.visible .entry _Z9embeddingIfEvPiPT_S2_ii(
	.param .u64 .ptr .align 1 _Z9embeddingIfEvPiPT_S2_ii_param_0,
	.param .u64 .ptr .align 1 _Z9embeddingIfEvPiPT_S2_ii_param_1,
	.param .u64 .ptr .align 1 _Z9embeddingIfEvPiPT_S2_ii_param_2,
	.param .u32 _Z9embeddingIfEvPiPT_S2_ii_param_3,
	.param .u32 _Z9embeddingIfEvPiPT_S2_ii_param_4
)
{
	.reg .pred 	%p<7>;
	.reg .b32 	%r<60>;
	.reg .b32 	%f<6>;
	.reg .b64 	%rd<35>;

	ld.param.u64 	%rd4, [_Z9embeddingIfEvPiPT_S2_ii_param_0];
	ld.param.u64 	%rd5, [_Z9embeddingIfEvPiPT_S2_ii_param_1];
	ld.param.u64 	%rd6, [_Z9embeddingIfEvPiPT_S2_ii_param_2];
	ld.param.u32 	%r13, [_Z9embeddingIfEvPiPT_S2_ii_param_3];
	ld.param.u32 	%r14, [_Z9embeddingIfEvPiPT_S2_ii_param_4];
	cvta.to.global.u64 	%rd1, %rd5;
	cvta.to.global.u64 	%rd2, %rd6;
	cvta.to.global.u64 	%rd3, %rd4;
	mov.u32 	%r15, %ntid.x;
	mov.u32 	%r16, %ctaid.x;
	mov.u32 	%r17, %tid.x;
	mad.lo.s32 	%r58, %r15, %r16, %r17;
	mov.u32 	%r18, %nctaid.x;
	mul.lo.s32 	%r2, %r18, %r15;
	mul.lo.s32 	%r3, %r14, %r13;
	setp.ge.s32 	%p1, %r58, %r3;
	@%p1 bra 	$L__BB0_7;
	add.s32 	%r19, %r58, %r2;
	max.s32 	%r20, %r3, %r19;
	setp.lt.s32 	%p2, %r19, %r3;
	selp.u32 	%r21, 1, 0, %p2;
	add.s32 	%r22, %r19, %r21;
	sub.s32 	%r23, %r20, %r22;
	div.u32 	%r24, %r23, %r2;
	add.s32 	%r4, %r24, %r21;
	and.b32  	%r25, %r4, 3;
	setp.eq.s32 	%p3, %r25, 3;
	@%p3 bra 	$L__BB0_4;
	add.s32 	%r26, %r4, 1;
	and.b32  	%r27, %r26, 3;
	neg.s32 	%r56, %r27;
$L__BB0_3:
	.pragma "nounroll";
	mul.wide.s32 	%rd7, %r58, 4;
	add.s64 	%rd8, %rd1, %rd7;
	div.s32 	%r28, %r58, %r13;
	mul.wide.s32 	%rd9, %r28, 4;
	add.s64 	%rd10, %rd3, %rd9;
	ld.global.u32 	%r29, [%rd10];
	mul.lo.s32 	%r30, %r28, %r13;
	sub.s32 	%r31, %r58, %r30;
	mad.lo.s32 	%r32, %r29, %r13, %r31;
	mul.wide.s32 	%rd11, %r32, 4;
	add.s64 	%rd12, %rd2, %rd11;
	ld.global.f32 	%f1, [%rd12];
	st.global.f32 	[%rd8], %f1;
	add.s32 	%r58, %r58, %r2;
	add.s32 	%r56, %r56, 1;
	setp.ne.s32 	%p4, %r56, 0;
	@%p4 bra 	$L__BB0_3;
$L__BB0_4:
	setp.lt.u32 	%p5, %r4, 3;
	@%p5 bra 	$L__BB0_7;
	mul.wide.s32 	%rd23, %r2, 4;
$L__BB0_6:
	div.s32 	%r33, %r58, %r13;
	mul.wide.s32 	%rd13, %r33, 4;
	add.s64 	%rd14, %rd3, %rd13;
	ld.global.u32 	%r34, [%rd14];
	mul.lo.s32 	%r35, %r33, %r13;
	sub.s32 	%r36, %r58, %r35;
	mad.lo.s32 	%r37, %r34, %r13, %r36;
	mul.wide.s32 	%rd15, %r37, 4;
	add.s64 	%rd16, %rd2, %rd15;
	ld.global.f32 	%f2, [%rd16];
	mul.wide.s32 	%rd17, %r58, 4;
	add.s64 	%rd18, %rd1, %rd17;
	st.global.f32 	[%rd18], %f2;
	add.s32 	%r38, %r58, %r2;
	div.s32 	%r39, %r38, %r13;
	mul.wide.s32 	%rd19, %r39, 4;
	add.s64 	%rd20, %rd3, %rd19;
	ld.global.u32 	%r40, [%rd20];
	mul.lo.s32 	%r41, %r39, %r13;
	sub.s32 	%r42, %r38, %r41;
	mad.lo.s32 	%r43, %r40, %r13, %r42;
	mul.wide.s32 	%rd21, %r43, 4;
	add.s64 	%rd22, %rd2, %rd21;
	ld.global.f32 	%f3, [%rd22];
	add.s64 	%rd24, %rd18, %rd23;
	st.global.f32 	[%rd24], %f3;
	add.s32 	%r44, %r38, %r2;
	div.s32 	%r45, %r44, %r13;
	mul.wide.s32 	%rd25, %r45, 4;
	add.s64 	%rd26, %rd3, %rd25;
	ld.global.u32 	%r46, [%rd26];
	mul.lo.s32 	%r47, %r45, %r13;
	sub.s32 	%r48, %r44, %r47;
	mad.lo.s32 	%r49, %r46, %r13, %r48;
	mul.wide.s32 	%rd27, %r49, 4;
	add.s64 	%rd28, %rd2, %rd27;
	ld.global.f32 	%f4, [%rd28];
	add.s64 	%rd29, %rd24, %rd23;
	st.global.f32 	[%rd29], %f4;
	add.s32 	%r50, %r44, %r2;
	div.s32 	%r51, %r50, %r13;
	mul.wide.s32 	%rd30, %r51, 4;
	add.s64 	%rd31, %rd3, %rd30;
	ld.global.u32 	%r52, [%rd31];
	mul.lo.s32 	%r53, %r51, %r13;
	sub.s32 	%r54, %r50, %r53;
	mad.lo.s32 	%r55, %r52, %r13, %r54;
	mul.wide.s32 	%rd32, %r55, 4;
	add.s64 	%rd33, %rd2, %rd32;
	ld.global.f32 	%f5, [%rd33];
	add.s64 	%rd34, %rd29, %rd23;
	st.global.f32 	[%rd34], %f5;
	add.s32 	%r58, %r50, %r2;
	setp.lt.s32 	%p6, %r58, %r3;
	@%p6 bra 	$L__BB0_6;
$L__BB0_7:
	ret;

}


// ===== COMPILED SASS (sm_100) =====

	.target	sm_100

	.elftype	@"ET_EXEC"


//--------------------- .note.nv.tkinfo           --------------------------
	.section	.note.nv.tkinfo,"",@"SHT_NOTE"
	.sectionflags	@"SHF_NOTE_NV_TKINFO"
	.tkinfo
        /*0018*/ 	.word	0x00000002
        /*0030*/ 	.string	""
        /*0030*/ 	.string	"ptxas"
        /*0030*/ 	.string	"Cuda compilation tools, release 13.0, V13.0.88"
        /*0030*/ 	.string	"Build cuda_13.0.r13.0/compiler.36424714_0"
        /*0030*/ 	.string	"-arch sm_100 -m 64 "



//--------------------- .note.nv.cuinfo           --------------------------
	.section	.note.nv.cuinfo,"",@"SHT_NOTE"
	.sectionflags	@"SHF_NOTE_NV_CUINFO"
        /*0018*/ 	.short	0x0002
        /*001a*/ 	.short	0x0064
        /*001c*/ 	.short	0x0082
	.zero		2


//--------------------- .nv.info                  --------------------------
	.section	.nv.info,"",@"SHT_CUDA_INFO"
	.align	4


	//----- nvinfo : EIATTR_REGCOUNT
	.align		4
        /*0000*/ 	.byte	0x04, 0x2f
        /*0002*/ 	.short	(.L_1 - .L_0)
	.align		4
.L_0:
        /*0004*/ 	.word	index@(_Z9embeddingIfEvPiPT_S2_ii)
        /*0008*/ 	.word	0x0000001c


	//----- nvinfo : EIATTR_FRAME_SIZE
	.align		4
.L_1:
        /*000c*/ 	.byte	0x04, 0x11
        /*000e*/ 	.short	(.L_3 - .L_2)
	.align		4
.L_2:
        /*0010*/ 	.word	index@(_Z9embeddingIfEvPiPT_S2_ii)
        /*0014*/ 	.word	0x00000000


	//----- nvinfo : EIATTR_MIN_STACK_SIZE
	.align		4
.L_3:
        /*0018*/ 	.byte	0x04, 0x12
        /*001a*/ 	.short	(.L_5 - .L_4)
	.align		4
.L_4:
        /*001c*/ 	.word	index@(_Z9embeddingIfEvPiPT_S2_ii)
        /*0020*/ 	.word	0x00000000
.L_5:


//--------------------- .nv.compat                --------------------------
	.section	.nv.compat,"",@"SHT_CUDA_COMPAT_INFO"
	.align	4
        /*0000*/ 	.byte	0x02, 0x09, 0x00, 0x00, 0x02, 0x02, 0x01, 0x00, 0x02, 0x05, 0x05, 0x00, 0x03, 0x07, 0x01, 0x01
        /*0010*/ 	.byte	0x02, 0x03, 0x00, 0x00, 0x02, 0x06, 0x01, 0x00, 0x04, 0x0b, 0x08, 0x00, 0x09, 0x00, 0x00, 0x00
        /*0020*/ 	.byte	0x00, 0x00, 0x00, 0x00


//--------------------- .nv.info._Z9embeddingIfEvPiPT_S2_ii --------------------------
	.section	.nv.info._Z9embeddingIfEvPiPT_S2_ii,"",@"SHT_CUDA_INFO"
	.sectionflags	@""
	.align	4


	//----- nvinfo : EIATTR_CUDA_API_VERSION
	.align		4
        /*0000*/ 	.byte	0x04, 0x37
        /*0002*/ 	.short	(.L_7 - .L_6)
.L_6:
        /*0004*/ 	.word	0x00000082


	//----- nvinfo : EIATTR_KPARAM_INFO
	.align		4
.L_7:
        /*0008*/ 	.byte	0x04, 0x17
        /*000a*/ 	.short	(.L_9 - .L_8)
.L_8:
        /*000c*/ 	.word	0x00000000
        /*0010*/ 	.short	0x0004
        /*0012*/ 	.short	0x001c
        /*0014*/ 	.byte	0x00, 0xf0, 0x11, 0x00


	//----- nvinfo : EIATTR_KPARAM_INFO
	.align		4
.L_9:
        /*0018*/ 	.byte	0x04, 0x17
        /*001a*/ 	.short	(.L_11 - .L_10)
.L_10:
        /*001c*/ 	.word	0x00000000
        /*0020*/ 	.short	0x0003
        /*0022*/ 	.short	0x0018
        /*0024*/ 	.byte	0x00, 0xf0, 0x11, 0x00


	//----- nvinfo : EIATTR_KPARAM_INFO
	.align		4
.L_11:
        /*0028*/ 	.byte	0x04, 0x17
        /*002a*/ 	.short	(.L_13 - .L_12)
.L_12:
        /*002c*/ 	.word	0x00000000
        /*0030*/ 	.short	0x0002
        /*0032*/ 	.short	0x0010
        /*0034*/ 	.byte	0x00, 0xf5, 0x21, 0x00


	//----- nvinfo : EIATTR_KPARAM_INFO
	.align		4
.L_13:
        /*0038*/ 	.byte	0x04, 0x17
        /*003a*/ 	.short	(.L_15 - .L_14)
.L_14:
        /*003c*/ 	.word	0x00000000
        /*0040*/ 	.short	0x0001
        /*0042*/ 	.short	0x0008
        /*0044*/ 	.byte	0x00, 0xf5, 0x21, 0x00


	//----- nvinfo : EIATTR_KPARAM_INFO
	.align		4
.L_15:
        /*0048*/ 	.byte	0x04, 0x17
        /*004a*/ 	.short	(.L_17 - .L_16)
.L_16:
        /*004c*/ 	.word	0x00000000
        /*0050*/ 	.short	0x0000
        /*0052*/ 	.short	0x0000
        /*0054*/ 	.byte	0x00, 0xf5, 0x21, 0x00


	//----- nvinfo : EIATTR_SPARSE_MMA_MASK
	.align		4
.L_17:
        /*0058*/ 	.byte	0x03, 0x50
        /*005a*/ 	.short	0x0000


	//----- nvinfo : EIATTR_MAXREG_COUNT
	.align		4
        /*005c*/ 	.byte	0x03, 0x1b
        /*005e*/ 	.short	0x00ff


	//----- nvinfo : EIATTR_MERCURY_ISA_VERSION
	.align		4
        /*0060*/ 	.byte	0x03, 0x5f
        /*0062*/ 	.short	0x0101


	//----- nvinfo : EIATTR_VRC_CTA_INIT_COUNT
	.align		4
        /*0064*/ 	.byte	0x02, 0x4a
	.zero		1
	.zero		1


	//----- nvinfo : EIATTR_EXIT_INSTR_OFFSETS
	.align		4
        /*0068*/ 	.byte	0x04, 0x1c
        /*006a*/ 	.short	(.L_19 - .L_18)


	//   ....[0]....
.L_18:
        /*006c*/ 	.word	0x000000b0


	//   ....[1]....
        /*0070*/ 	.word	0x00000590


	//   ....[2]....
        /*0074*/ 	.word	0x00000d20


	//----- nvinfo : EIATTR_CRS_STACK_SIZE
	.align		4
.L_19:
        /*0078*/ 	.byte	0x04, 0x1e
        /*007a*/ 	.short	(.L_21 - .L_20)
.L_20:
        /*007c*/ 	.word	0x00000000


	//----- nvinfo : EIATTR_CBANK_PARAM_SIZE
	.align		4
.L_21:
        /*0080*/ 	.byte	0x03, 0x19
        /*0082*/ 	.short	0x0020


	//----- nvinfo : EIATTR_PARAM_CBANK
	.align		4
        /*0084*/ 	.byte	0x04, 0x0a
        /*0086*/ 	.short	(.L_23 - .L_22)
	.align		4
.L_22:
        /*0088*/ 	.word	index@(.nv.constant0._Z9embeddingIfEvPiPT_S2_ii)
        /*008c*/ 	.short	0x0380
        /*008e*/ 	.short	0x0020


	//----- nvinfo : EIATTR_SW_WAR
	.align		4
.L_23:
        /*0090*/ 	.byte	0x04, 0x36
        /*0092*/ 	.short	(.L_25 - .L_24)
.L_24:
        /*0094*/ 	.word	0x00000008
.L_25:


//--------------------- .nv.callgraph             --------------------------
	.section	.nv.callgraph,"",@"SHT_CUDA_CALLGRAPH"
	.align	4
	.sectionentsize	8
	.align		4
        /*0000*/ 	.word	0x00000000
	.align		4
        /*0004*/ 	.word	0xffffffff
	.align		4
        /*0008*/ 	.word	0x00000000
	.align		4
        /*000c*/ 	.word	0xfffffffe
	.align		4
        /*0010*/ 	.word	0x00000000
	.align		4
        /*0014*/ 	.word	0xfffffffd
	.align		4
        /*0018*/ 	.word	0x00000000
	.align		4
        /*001c*/ 	.word	0xfffffffc


//--------------------- .text._Z9embeddingIfEvPiPT_S2_ii --------------------------
	.section	.text._Z9embeddingIfEvPiPT_S2_ii,"ax",@progbits
	.align	128
        .global         _Z9embeddingIfEvPiPT_S2_ii
        .type           _Z9embeddingIfEvPiPT_S2_ii,@function
        .size           _Z9embeddingIfEvPiPT_S2_ii,(.L_x_5 - _Z9embeddingIfEvPiPT_S2_ii)
        .other          _Z9embeddingIfEvPiPT_S2_ii,@"STO_CUDA_ENTRY STV_DEFAULT"
_Z9embeddingIfEvPiPT_S2_ii:
.text._Z9embeddingIfEvPiPT_S2_ii:
[----:B------:R-:W-:Y:S01]  /*0000*/  LDC R1, c[0x0][0x37c] ;  /* 0x0000df00ff017b82 */ /* 0x000fe20000000800 */
[----:B------:R-:W0:Y:S01]  /*0010*/  S2R R11, SR_CTAID.X ;  /* 0x00000000000b7919 */ /* 0x000e220000002500 */
[----:B------:R-:W1:Y:S01]  /*0020*/  LDCU.64 UR6, c[0x0][0x398] ;  /* 0x00007300ff0677ac */ /* 0x000e620008000a00 */
[----:B------:R-:W0:Y:S01]  /*0030*/  S2R R0, SR_TID.X ;  /* 0x0000000000007919 */ /* 0x000e220000002100 */
[----:B------:R-:W2:Y:S04]  /*0040*/  LDCU UR4, c[0x0][0x360] ;  /* 0x00006c00ff0477ac */ /* 0x000ea80008000800 */
[----:B------:R-:W2:Y:S01]  /*0050*/  LDC R8, c[0x0][0x370] ;  /* 0x0000dc00ff087b82 */ /* 0x000ea20000000800 */
[----:B-1----:R-:W-:Y:S02]  /*0060*/  IMAD.U32 R10, RZ, RZ, UR6 ;  /* 0x00000006ff0a7e24 */ /* 0x002fe4000f8e00ff */
[----:B--2---:R-:W-:-:S02]  /*0070*/  IMAD R8, R8, UR4, RZ ;  /* 0x0000000408087c24 */ /* 0x004fc4000f8e02ff */
[----:B0-----:R-:W-:Y:S02]  /*0080*/  IMAD R11, R11, UR4, R0 ;  /* 0x000000040b0b7c24 */ /* 0x001fe4000f8e0200 */
[----:B------:R-:W-:-:S05]  /*0090*/  IMAD R0, R10, UR7, RZ ;  /* 0x000000070a007c24 */ /* 0x000fca000f8e02ff */
[----:B------:R-:W-:-:S13]  /*00a0*/  ISETP.GE.AND P0, PT, R11, R0, PT ;  /* 0x000000000b00720c */ /* 0x000fda0003f06270 */
[----:B------:R-:W-:Y:S05]  /*00b0*/  @P0 EXIT ;  /* 0x000000000000094d */ /* 0x000fea0003800000 */
[----:B------:R-:W0:Y:S01]  /*00c0*/  I2F.U32.RP R7, R8 ;  /* 0x0000000800077306 */ /* 0x000e220000209000 */
[C---:B------:R-:W-:Y:S01]  /*00d0*/  IMAD.IADD R5, R8.reuse, 0x1, R11 ;  /* 0x0000000108057824 */ /* 0x040fe200078e020b */
[----:B------:R-:W-:Y:S01]  /*00e0*/  IADD3 R9, PT, PT, RZ, -R8, RZ ;  /* 0x80000008ff097210 */ /* 0x000fe20007ffe0ff */
[----:B------:R-:W1:Y:S01]  /*00f0*/  LDCU.64 UR4, c[0x0][0x358] ;  /* 0x00006b00ff0477ac */ /* 0x000e620008000a00 */
[----:B------:R-:W-:Y:S01]  /*0100*/  ISETP.NE.U32.AND P2, PT, R8, RZ, PT ;  /* 0x000000ff0800720c */ /* 0x000fe20003f45070 */
[----:B------:R-:W-:Y:S01]  /*0110*/  BSSY.RECONVERGENT B0, `(.L_x_0) ;  /* 0x0000047000007945 */ /* 0x000fe20003800200 */
[----:B------:R-:W-:Y:S01]  /*0120*/  ISETP.GE.AND P0, PT, R5, R0, PT ;  /* 0x000000000500720c */ /* 0x000fe20003f06270 */
[----:B------:R-:W2:Y:S01]  /*0130*/  LDCU UR6, c[0x0][0x398] ;  /* 0x00007300ff0677ac */ /* 0x000ea20008000800 */
[----:B------:R-:W-:Y:S02]  /*0140*/  VIMNMX R4, PT, PT, R0, R5, !PT ;  /* 0x0000000500047248 */ /* 0x000fe40007fe0100 */
[----:B------:R-:W-:-:S04]  /*0150*/  SEL R6, RZ, 0x1, P0 ;  /* 0x00000001ff067807 */ /* 0x000fc80000000000 */
[----:B------:R-:W-:Y:S01]  /*0160*/  IADD3 R5, PT, PT, R4, -R5, -R6 ;  /* 0x8000000504057210 */ /* 0x000fe20007ffe806 */
[----:B0-----:R-:W0:Y:S02]  /*0170*/  MUFU.RCP R7, R7 ;  /* 0x0000000700077308 */ /* 0x001e240000001000 */
[----:B0-----:R-:W-:-:S06]  /*0180*/  VIADD R2, R7, 0xffffffe ;  /* 0x0ffffffe07027836 */ /* 0x001fcc0000000000 */
[----:B------:R0:W3:Y:S02]  /*0190*/  F2I.FTZ.U32.TRUNC.NTZ R3, R2 ;  /* 0x0000000200037305 */ /* 0x0000e4000021f000 */
[----:B0-----:R-:W-:Y:S02]  /*01a0*/  IMAD.MOV.U32 R2, RZ, RZ, RZ ;  /* 0x000000ffff027224 */ /* 0x001fe400078e00ff */
[----:B---3--:R-:W-:-:S04]  /*01b0*/  IMAD R9, R9, R3, RZ ;  /* 0x0000000309097224 */ /* 0x008fc800078e02ff */
[----:B------:R-:W-:-:S06]  /*01c0*/  IMAD.HI.U32 R12, R3, R9, R2 ;  /* 0x00000009030c7227 */ /* 0x000fcc00078e0002 */
[----:B------:R-:W-:-:S05]  /*01d0*/  IMAD.HI.U32 R3, R12, R5, RZ ;  /* 0x000000050c037227 */ /* 0x000fca00078e00ff */
[----:B------:R-:W-:-:S05]  /*01e0*/  IADD3 R2, PT, PT, -R3, RZ, RZ ;  /* 0x000000ff03027210 */ /* 0x000fca0007ffe1ff */
[----:B------:R-:W-:-:S05]  /*01f0*/  IMAD R5, R8, R2, R5 ;  /* 0x0000000208057224 */ /* 0x000fca00078e0205 */
[----:B------:R-:W-:-:S13]  /*0200*/  ISETP.GE.U32.AND P0, PT, R5, R8, PT ;  /* 0x000000080500720c */ /* 0x000fda0003f06070 */
[----:B------:R-:W-:Y:S01]  /*0210*/  @P0 IMAD.IADD R5, R5, 0x1, -R8 ;  /* 0x0000000105050824 */ /* 0x000fe200078e0a08 */
[----:B------:R-:W-:-:S04]  /*0220*/  @P0 IADD3 R3, PT, PT, R3, 0x1, RZ ;  /* 0x0000000103030810 */ /* 0x000fc80007ffe0ff */
[----:B------:R-:W-:-:S13]  /*0230*/  ISETP.GE.U32.AND P1, PT, R5, R8, PT ;  /* 0x000000080500720c */ /* 0x000fda0003f26070 */
[----:B------:R-:W-:Y:S01]  /*0240*/  @P1 VIADD R3, R3, 0x1 ;  /* 0x0000000103031836 */ /* 0x000fe20000000000 */
[----:B------:R-:W-:-:S04]  /*0250*/  @!P2 LOP3.LUT R3, RZ, R8, RZ, 0x33, !PT ;  /* 0x00000008ff03a212 */ /* 0x000fc800078e33ff */
[----:B------:R-:W-:-:S04]  /*0260*/  IADD3 R12, PT, PT, R6, R3, RZ ;  /* 0x00000003060c7210 */ /* 0x000fc80007ffe0ff */
[C---:B------:R-:W-:Y:S02]  /*0270*/  LOP3.LUT R2, R12.reuse, 0x3, RZ, 0xc0, !PT ;  /* 0x000000030c027812 */ /* 0x040fe400078ec0ff */
[----:B------:R-:W-:Y:S02]  /*0280*/  ISETP.GE.U32.AND P0, PT, R12, 0x3, PT ;  /* 0x000000030c00780c */ /* 0x000fe40003f06070 */
[----:B------:R-:W-:-:S13]  /*0290*/  ISETP.NE.AND P1, PT, R2, 0x3, PT ;  /* 0x000000030200780c */ /* 0x000fda0003f25270 */
[----:B-12---:R-:W-:Y:S05]  /*02a0*/  @!P1 BRA `(.L_x_1) ;  /* 0x0000000000b49947 */ /* 0x006fea0003800000 */
[----:B------:R-:W-:Y:S01]  /*02b0*/  IABS R9, R10 ;  /* 0x0000000a00097213 */ /* 0x000fe20000000000 */
[----:B------:R-:W0:Y:S01]  /*02c0*/  LDC.64 R2, c[0x0][0x390] ;  /* 0x0000e400ff027b82 */ /* 0x000e220000000a00 */
[----:B------:R-:W-:Y:S01]  /*02d0*/  VIADD R12, R12, 0x1 ;  /* 0x000000010c0c7836 */ /* 0x000fe20000000000 */
[----:B------:R-:W-:Y:S01]  /*02e0*/  ISETP.NE.AND P1, PT, R10, RZ, PT ;  /* 0x000000ff0a00720c */ /* 0x000fe20003f25270 */
[----:B------:R-:W1:Y:S05]  /*02f0*/  I2F.RP R14, R9 ;  /* 0x00000009000e7306 */ /* 0x000e6a0000209400 */
[----:B------:R-:W2:Y:S08]  /*0300*/  LDC.64 R4, c[0x0][0x388] ;  /* 0x0000e200ff047b82 */ /* 0x000eb00000000a00 */
[----:B------:R-:W3:Y:S01]  /*0310*/  LDC.64 R6, c[0x0][0x380] ;  /* 0x0000e000ff067b82 */ /* 0x000ee20000000a00 */
[----:B-1----:R-:W1:Y:S02]  /*0320*/  MUFU.RCP R14, R14 ;  /* 0x0000000e000e7308 */ /* 0x002e640000001000 */
[----:B-1----:R-:W-:Y:S01]  /*0330*/  VIADD R13, R14, 0xffffffe ;  /* 0x0ffffffe0e0d7836 */ /* 0x002fe20000000000 */
[----:B------:R-:W-:Y:S01]  /*0340*/  LOP3.LUT R14, R12, 0x3, RZ, 0xc0, !PT ;  /* 0x000000030c0e7812 */ /* 0x000fe200078ec0ff */
[----:B------:R-:W-:-:S04]  /*0350*/  HFMA2 R12, -RZ, RZ, 0, 0 ;  /* 0x00000000ff0c7431 */ /* 0x000fc800000001ff */
[----:B------:R-:W1:Y:S01]  /*0360*/  F2I.FTZ.U32.TRUNC.NTZ R13, R13 ;  /* 0x0000000d000d7305 */ /* 0x000e62000021f000 */
[----:B------:R-:W-:Y:S01]  /*0370*/  IMAD.MOV R14, RZ, RZ, -R14 ;  /* 0x000000ffff0e7224 */ /* 0x000fe200078e0a0e */
[----:B-1----:R-:W-:-:S05]  /*0380*/  IADD3 R16, PT, PT, RZ, -R13, RZ ;  /* 0x8000000dff107210 */ /* 0x002fca0007ffe0ff */
[----:B------:R-:W-:-:S04]  /*0390*/  IMAD R15, R16, R9, RZ ;  /* 0x00000009100f7224 */ /* 0x000fc800078e02ff */
[----:B------:R-:W-:Y:S01]  /*03a0*/  IMAD.HI.U32 R12, R13, R15, R12 ;  /* 0x0000000f0d0c7227 */ /* 0x000fe200078e000c */
[----:B0-23--:R-:W-:-:S07]  /*03b0*/  LOP3.LUT R13, RZ, R10, RZ, 0x33, !PT ;  /* 0x0000000aff0d7212 */ /* 0x00dfce00078e33ff */
.L_x_2:
[----:B------:R-:W-:Y:S02]  /*03c0*/  IABS R17, R11 ;  /* 0x0000000b00117213 */ /* 0x000fe40000000000 */
[----:B------:R-:W-:-:S03]  /*03d0*/  MOV R10, UR6 ;  /* 0x00000006000a7c02 */ /* 0x000fc60008000f00 */
[----:B------:R-:W-:Y:S01]  /*03e0*/  IMAD.HI.U32 R15, R12, R17, RZ ;  /* 0x000000110c0f7227 */ /* 0x000fe200078e00ff */
[----:B0-----:R-:W-:-:S03]  /*03f0*/  IABS R19, R10 ;  /* 0x0000000a00137213 */ /* 0x001fc60000000000 */
[----:B------:R-:W-:-:S04]  /*0400*/  IMAD.MOV R16, RZ, RZ, -R15 ;  /* 0x000000ffff107224 */ /* 0x000fc800078e0a0f */
[----:B------:R-:W-:-:S05]  /*0410*/  IMAD R16, R19, R16, R17 ;  /* 0x0000001013107224 */ /* 0x000fca00078e0211 */
[----:B------:R-:W-:-:S13]  /*0420*/  ISETP.GT.U32.AND P3, PT, R9, R16, PT ;  /* 0x000000100900720c */ /* 0x000fda0003f64070 */
[----:B------:R-:W-:Y:S01]  /*0430*/  @!P3 IADD3 R16, PT, PT, R16, -R19, RZ ;  /* 0x800000131010b210 */ /* 0x000fe20007ffe0ff */
[----:B------:R-:W-:-:S03]  /*0440*/  @!P3 VIADD R15, R15, 0x1 ;  /* 0x000000010f0fb836 */ /* 0x000fc60000000000 */
[----:B------:R-:W-:Y:S02]  /*0450*/  ISETP.GE.U32.AND P2, PT, R16, R9, PT ;  /* 0x000000091000720c */ /* 0x000fe40003f46070 */
[----:B------:R-:W-:-:S04]  /*0460*/  LOP3.LUT R16, R11, R10, RZ, 0x3c, !PT ;  /* 0x0000000a0b107212 */ /* 0x000fc800078e3cff */
[----:B------:R-:W-:-:S07]  /*0470*/  ISETP.GE.AND P4, PT, R16, RZ, PT ;  /* 0x000000ff1000720c */ /* 0x000fce0003f86270 */
[----:B------:R-:W-:-:S06]  /*0480*/  @P2 IADD3 R15, PT, PT, R15, 0x1, RZ ;  /* 0x000000010f0f2810 */ /* 0x000fcc0007ffe0ff */
[----:B------:R-:W-:-:S05]  /*0490*/  @!P4 IMAD.MOV R15, RZ, RZ, -R15 ;  /* 0x000000ffff0fc224 */ /* 0x000fca00078e0a0f */
[----:B------:R-:W-:-:S05]  /*04a0*/  SEL R15, R13, R15, !P1 ;  /* 0x0000000f0d0f7207 */ /* 0x000fca0004800000 */
[----:B------:R-:W-:-:S06]  /*04b0*/  IMAD.WIDE R16, R15, 0x4, R6 ;  /* 0x000000040f107825 */ /* 0x000fcc00078e0206 */
[----:B------:R-:W2:Y:S01]  /*04c0*/  LDG.E R17, desc[UR4][R16.64] ;  /* 0x0000000410117981 */ /* 0x000ea2000c1e1900 */
[----:B------:R-:W-:-:S05]  /*04d0*/  IADD3 R15, PT, PT, -R15, RZ, RZ ;  /* 0x000000ff0f0f7210 */ /* 0x000fca0007ffe1ff */
[----:B------:R-:W-:-:S04]  /*04e0*/  IMAD R15, R10, R15, R11 ;  /* 0x0000000f0a0f7224 */ /* 0x000fc800078e020b */
[----:B--2---:R-:W-:-:S04]  /*04f0*/  IMAD R15, R17, R10, R15 ;  /* 0x0000000a110f7224 */ /* 0x004fc800078e020f */
[----:B------:R-:W-:-:S06]  /*0500*/  IMAD.WIDE R18, R15, 0x4, R2 ;  /* 0x000000040f127825 */ /* 0x000fcc00078e0202 */
[----:B------:R-:W2:Y:S01]  /*0510*/  LDG.E R19, desc[UR4][R18.64] ;  /* 0x0000000412137981 */ /* 0x000ea2000c1e1900 */
[----:B------:R-:W-:Y:S01]  /*0520*/  IMAD.WIDE R20, R11, 0x4, R4 ;  /* 0x000000040b147825 */ /* 0x000fe200078e0204 */
[----:B------:R-:W-:-:S03]  /*0530*/  IADD3 R11, PT, PT, R8, R11, RZ ;  /* 0x0000000b080b7210 */ /* 0x000fc60007ffe0ff */
[----:B------:R-:W-:-:S05]  /*0540*/  VIADD R14, R14, 0x1 ;  /* 0x000000010e0e7836 */ /* 0x000fca0000000000 */
[----:B------:R-:W-:Y:S01]  /*0550*/  ISETP.NE.AND P2, PT, R14, RZ, PT ;  /* 0x000000ff0e00720c */ /* 0x000fe20003f45270 */
[----:B--2---:R0:W-:-:S12]  /*0560*/  STG.E desc[UR4][R20.64], R19 ;  /* 0x0000001314007986 */ /* 0x0041d8000c101904 */
[----:B------:R-:W-:Y:S05]  /*0570*/  @P2 BRA `(.L_x_2) ;  /* 0xfffffffc00902947 */ /* 0x000fea000383ffff */
.L_x_1:
[----:B------:R-:W-:Y:S05]  /*0580*/  BSYNC.RECONVERGENT B0 ;  /* 0x0000000000007941 */ /* 0x000fea0003800200 */
.L_x_0:
[----:B------:R-:W-:Y:S05]  /*0590*/  @!P0 EXIT ;  /* 0x000000000000894d */ /* 0x000fea0003800000 */
[----:B------:R-:W-:Y:S01]  /*05a0*/  IABS R13, R10 ;  /* 0x0000000a000d7213 */ /* 0x000fe20000000000 */
[----:B------:R-:W1:Y:S03]  /*05b0*/  LDC R12, c[0x0][0x398] ;  /* 0x0000e600ff0c7b82 */ /* 0x000e660000000800 */
[----:B------:R-:W2:Y:S05]  /*05c0*/  I2F.RP R9, R13 ;  /* 0x0000000d00097306 */ /* 0x000eaa0000209400 */
[----:B------:R-:W3:Y:S08]  /*05d0*/  LDC.64 R2, c[0x0][0x390] ;  /* 0x0000e400ff027b82 */ /* 0x000ef00000000a00 */
[----:B------:R-:W4:Y:S01]  /*05e0*/  LDC.64 R4, c[0x0][0x380] ;  /* 0x0000e000ff047b82 */ /* 0x000f220000000a00 */
[----:B--2---:R-:W2:Y:S07]  /*05f0*/  MUFU.RCP R9, R9 ;  /* 0x0000000900097308 */ /* 0x004eae0000001000 */
[----:B------:R-:W0:Y:S01]  /*0600*/  LDC.64 R6, c[0x0][0x388] ;  /* 0x0000e200ff067b82 */ /* 0x000e220000000a00 */
[----:B--2---:R-:W-:-:S04]  /*0610*/  VIADD R14, R9, 0xffffffe ;  /* 0x0ffffffe090e7836 */ /* 0x004fc80000000000 */
[----:B------:R2:W5:Y:S02]  /*0620*/  F2I.FTZ.U32.TRUNC.NTZ R15, R14 ;  /* 0x0000000e000f7305 */ /* 0x000564000021f000 */
[----:B--2---:R-:W-:Y:S01]  /*0630*/  IMAD.MOV.U32 R14, RZ, RZ, RZ ;  /* 0x000000ffff0e7224 */ /* 0x004fe200078e00ff */
[----:B-----5:R-:W-:-:S05]  /*0640*/  IADD3 R10, PT, PT, RZ, -R15, RZ ;  /* 0x8000000fff0a7210 */ /* 0x020fca0007ffe0ff */
[----:B------:R-:W-:-:S04]  /*0650*/  IMAD R17, R10, R13, RZ ;  /* 0x0000000d0a117224 */ /* 0x000fc800078e02ff */
[----:B-1-3--:R-:W-:-:S07]  /*0660*/  IMAD.HI.U32 R9, R15, R17, R14 ;  /* 0x000000110f097227 */ /* 0x00afce00078e000e */
.L_x_3:
[----:B------:R-:W-:Y:S02]  /*0670*/  IABS R10, R11 ;  /* 0x0000000b000a7213 */ /* 0x000fe40000000000 */
[----:B-1----:R-:W-:-:S03]  /*0680*/  IABS R14, R12 ;  /* 0x0000000c000e7213 */ /* 0x002fc60000000000 */
[----:B------:R-:W-:-:S05]  /*0690*/  IMAD.HI.U32 R9, R9, R10, RZ ;  /* 0x0000000a09097227 */ /* 0x000fca00078e00ff */
[----:B------:R-:W-:-:S05]  /*06a0*/  IADD3 R15, PT, PT, -R9, RZ, RZ ;  /* 0x000000ff090f7210 */ /* 0x000fca0007ffe1ff */
[----:B------:R-:W-:Y:S01]  /*06b0*/  IMAD R10, R14, R15, R10 ;  /* 0x0000000f0e0a7224 */ /* 0x000fe200078e020a */
[----:B------:R-:W-:-:S04]  /*06c0*/  LOP3.LUT R15, RZ, R12, RZ, 0x33, !PT ;  /* 0x0000000cff0f7212 */ /* 0x000fc800078e33ff */
[----:B------:R-:W-:-:S13]  /*06d0*/  ISETP.GT.U32.AND P1, PT, R13, R10, PT ;  /* 0x0000000a0d00720c */ /* 0x000fda0003f24070 */
[----:B------:R-:W-:Y:S01]  /*06e0*/  @!P1 IMAD.IADD R10, R10, 0x1, -R14 ;  /* 0x000000010a0a9824 */ /* 0x000fe200078e0a0e */
[----:B------:R-:W-:-:S04]  /*06f0*/  @!P1 IADD3 R9, PT, PT, R9, 0x1, RZ ;  /* 0x0000000109099810 */ /* 0x000fc80007ffe0ff */
[----:B------:R-:W-:Y:S02]  /*0700*/  ISETP.GE.U32.AND P0, PT, R10, R13, PT ;  /* 0x0000000d0a00720c */ /* 0x000fe40003f06070 */
[----:B------:R-:W-:-:S04]  /*0710*/  LOP3.LUT R10, R11, R12, RZ, 0x3c, !PT ;  /* 0x0000000c0b0a7212 */ /* 0x000fc800078e3cff */
[----:B------:R-:W-:-:S07]  /*0720*/  ISETP.GE.AND P2, PT, R10, RZ, PT ;  /* 0x000000ff0a00720c */ /* 0x000fce0003f46270 */
[----:B------:R-:W-:Y:S01]  /*0730*/  @P0 VIADD R9, R9, 0x1 ;  /* 0x0000000109090836 */ /* 0x000fe20000000000 */
[----:B------:R-:W-:-:S05]  /*0740*/  ISETP.NE.AND P0, PT, R12, RZ, PT ;  /* 0x000000ff0c00720c */ /* 0x000fca0003f05270 */
[----:B------:R-:W-:-:S04]  /*0750*/  @!P2 IADD3 R9, PT, PT, -R9, RZ, RZ ;  /* 0x000000ff0909a210 */ /* 0x000fc80007ffe1ff */
[----:B------:R-:W-:-:S05]  /*0760*/  SEL R9, R15, R9, !P0 ;  /* 0x000000090f097207 */ /* 0x000fca0004000000 */
[----:B0---4-:R-:W-:-:S06]  /*0770*/  IMAD.WIDE R18, R9, 0x4, R4 ;  /* 0x0000000409127825 */ /* 0x011fcc00078e0204 */
[----:B------:R-:W2:Y:S01]  /*0780*/  LDG.E R19, desc[UR4][R18.64] ;  /* 0x0000000412137981 */ /* 0x000ea2000c1e1900 */
[----:B------:R-:W-:-:S04]  /*0790*/  IMAD.MOV R9, RZ, RZ, -R9 ;  /* 0x000000ffff097224 */ /* 0x000fc800078e0a09 */
[----:B------:R-:W-:Y:S01]  /*07a0*/  IMAD R9, R12, R9, R11 ;  /* 0x000000090c097224 */ /* 0x000fe200078e020b */
[----:B------:R-:W0:Y:S08]  /*07b0*/  I2F.RP R10, R14 ;  /* 0x0000000e000a7306 */ /* 0x000e300000209400 */
[----:B0-----:R-:W0:Y:S02]  /*07c0*/  MUFU.RCP R10, R10 ;  /* 0x0000000a000a7308 */ /* 0x001e240000001000 */
[----:B0-----:R-:W-:-:S06]  /*07d0*/  IADD3 R17, PT, PT, R10, 0xffffffe, RZ ;  /* 0x0ffffffe0a117810 */ /* 0x001fcc0007ffe0ff */
[----:B------:R-:W0:Y:S01]  /*07e0*/  F2I.FTZ.U32.TRUNC.NTZ R17, R17 ;  /* 0x0000001100117305 */ /* 0x000e22000021f000 */
[----:B------:R-:W-:Y:S02]  /*07f0*/  IMAD.MOV.U32 R16, RZ, RZ, RZ ;  /* 0x000000ffff107224 */ /* 0x000fe400078e00ff */
[----:B--2---:R-:W-:-:S04]  /*0800*/  IMAD R9, R19, R12, R9 ;  /* 0x0000000c13097224 */ /* 0x004fc800078e0209 */
[----:B------:R-:W-:-:S06]  /*0810*/  IMAD.WIDE R20, R9, 0x4, R2 ;  /* 0x0000000409147825 */ /* 0x000fcc00078e0202 */
[----:B------:R-:W2:Y:S01]  /*0820*/  LDG.E R21, desc[UR4][R20.64] ;  /* 0x0000000414157981 */ /* 0x000ea2000c1e1900 */
[----:B0-----:R-:W-:Y:S01]  /*0830*/  IMAD.MOV R9, RZ, RZ, -R17 ;  /* 0x000000ffff097224 */ /* 0x001fe200078e0a11 */
[----:B------:R-:W-:-:S03]  /*0840*/  IADD3 R19, PT, PT, R8, R11, RZ ;  /* 0x0000000b08137210 */ /* 0x000fc60007ffe0ff */
[----:B------:R-:W-:Y:S01]  /*0850*/  IMAD R9, R9, R14, RZ ;  /* 0x0000000e09097224 */ /* 0x000fe200078e02ff */
[----:B------:R-:W-:-:S03]  /*0860*/  IABS R13, R19 ;  /* 0x00000013000d7213 */ /* 0x000fc60000000000 */
[----:B------:R-:W-:Y:S01]  /*0870*/  IMAD.HI.U32 R9, R17, R9, R16 ;  /* 0x0000000911097227 */ /* 0x000fe200078e0010 */
[----:B------:R-:W-:-:S05]  /*0880*/  MOV R16, R13 ;  /* 0x0000000d00107202 */ /* 0x000fca0000000f00 */
[----:B------:R-:W-:-:S04]  /*0890*/  IMAD.HI.U32 R10, R9, R16, RZ ;  /* 0x00000010090a7227 */ /* 0x000fc800078e00ff */
[----:B------:R-:W-:-:S04]  /*08a0*/  IMAD.MOV R13, RZ, RZ, -R10 ;  /* 0x000000ffff0d7224 */ /* 0x000fc800078e0a0a */
[----:B------:R-:W-:Y:S01]  /*08b0*/  IMAD R16, R14, R13, R16 ;  /* 0x0000000d0e107224 */ /* 0x000fe200078e0210 */
[----:B------:R-:W-:-:S04]  /*08c0*/  MOV R13, R14 ;  /* 0x0000000e000d7202 */ /* 0x000fc80000000f00 */
[----:B------:R-:W-:-:S13]  /*08d0*/  ISETP.GT.U32.AND P2, PT, R13, R16, PT ;  /* 0x000000100d00720c */ /* 0x000fda0003f44070 */
[----:B------:R-:W-:Y:S01]  /*08e0*/  @!P2 IMAD.IADD R16, R16, 0x1, -R14 ;  /* 0x000000011010a824 */ /* 0x000fe200078e0a0e */
[----:B------:R-:W-:-:S04]  /*08f0*/  @!P2 IADD3 R10, PT, PT, R10, 0x1, RZ ;  /* 0x000000010a0aa810 */ /* 0x000fc80007ffe0ff */
[----:B------:R-:W-:Y:S02]  /*0900*/  ISETP.GE.U32.AND P1, PT, R16, R13, PT ;  /* 0x0000000d1000720c */ /* 0x000fe40003f26070 */
[----:B------:R-:W-:-:S04]  /*0910*/  LOP3.LUT R16, R19, R12, RZ, 0x3c, !PT ;  /* 0x0000000c13107212 */ /* 0x000fc800078e3cff */
[----:B------:R-:W-:-:S07]  /*0920*/  ISETP.GE.AND P3, PT, R16, RZ, PT ;  /* 0x000000ff1000720c */ /* 0x000fce0003f66270 */
[----:B------:R-:W-:-:S06]  /*0930*/  @P1 VIADD R10, R10, 0x1 ;  /* 0x000000010a0a1836 */ /* 0x000fcc0000000000 */
[----:B------:R-:W-:-:S04]  /*0940*/  @!P3 IADD3 R10, PT, PT, -R10, RZ, RZ ;  /* 0x000000ff0a0ab210 */ /* 0x000fc80007ffe1ff */
[----:B------:R-:W-:Y:S01]  /*0950*/  SEL R23, R15, R10, !P0 ;  /* 0x0000000a0f177207 */ /* 0x000fe20004000000 */
[----:B------:R-:W-:-:S04]  /*0960*/  IMAD.WIDE R10, R11, 0x4, R6 ;  /* 0x000000040b0a7825 */ /* 0x000fc800078e0206 */
[----:B------:R-:W-:Y:S01]  /*0970*/  IMAD.WIDE R16, R23, 0x4, R4 ;  /* 0x0000000417107825 */ /* 0x000fe200078e0204 */
[----:B--2---:R0:W-:Y:S05]  /*0980*/  STG.E desc[UR4][R10.64], R21 ;  /* 0x000000150a007986 */ /* 0x0041ea000c101904 */
[----:B------:R-:W2:Y:S01]  /*0990*/  LDG.E R17, desc[UR4][R16.64] ;  /* 0x0000000410117981 */ /* 0x000ea2000c1e1900 */
[----:B------:R-:W-:-:S04]  /*09a0*/  IMAD.MOV R18, RZ, RZ, -R23 ;  /* 0x000000ffff127224 */ /* 0x000fc800078e0a17 */
[----:B------:R-:W-:Y:S01]  /*09b0*/  IMAD R18, R12, R18, R19 ;  /* 0x000000120c127224 */ /* 0x000fe200078e0213 */
[----:B------:R-:W-:-:S04]  /*09c0*/  IADD3 R19, PT, PT, R8, R19, RZ ;  /* 0x0000001308137210 */ /* 0x000fc80007ffe0ff */
[----:B------:R-:W-:Y:S01]  /*09d0*/  IABS R20, R19 ;  /* 0x0000001300147213 */ /* 0x000fe20000000000 */
[----:B--2---:R-:W-:-:S04]  /*09e0*/  IMAD R23, R17, R12, R18 ;  /* 0x0000000c11177224 */ /* 0x004fc800078e0212 */
[----:B------:R-:W-:-:S06]  /*09f0*/  IMAD.WIDE R22, R23, 0x4, R2 ;  /* 0x0000000417167825 */ /* 0x000fcc00078e0202 */
[----:B------:R-:W2:Y:S01]  /*0a00*/  LDG.E R23, desc[UR4][R22.64] ;  /* 0x0000000416177981 */ /* 0x000ea2000c1e1900 */
[----:B------:R-:W-:-:S04]  /*0a10*/  IMAD.HI.U32 R18, R9, R20, RZ ;  /* 0x0000001409127227 */ /* 0x000fc800078e00ff */
[----:B0-----:R-:W-:Y:S02]  /*0a20*/  IMAD.MOV R21, RZ, RZ, -R18 ;  /* 0x000000ffff157224 */ /* 0x001fe400078e0a12 */
[----:B------:R-:W-:-:S04]  /*0a30*/  IMAD.WIDE R10, R8, 0x4, R10 ;  /* 0x00000004080a7825 */ /* 0x000fc800078e020a */
        /* <DEDUP_REMOVED lines=10> */
[C---:B------:R-:W-:Y:S01]  /*0ae0*/  IMAD.WIDE R16, R21.reuse, 0x4, R4 ;  /* 0x0000000415107825 */ /* 0x040fe200078e0204 */
[----:B--2---:R0:W-:Y:S05]  /*0af0*/  STG.E desc[UR4][R10.64], R23 ;  /* 0x000000170a007986 */ /* 0x0041ea000c101904 */
[----:B------:R-:W2:Y:S01]  /*0b00*/  LDG.E R17, desc[UR4][R16.64] ;  /* 0x0000000410117981 */ /* 0x000ea2000c1e1900 */
[----:B------:R-:W-:-:S05]  /*0b10*/  IADD3 R18, PT, PT, -R21, RZ, RZ ;  /* 0x000000ff15127210 */ /* 0x000fca0007ffe1ff */
[--C-:B------:R-:W-:Y:S02]  /*0b20*/  IMAD R18, R12, R18, R19.reuse ;  /* 0x000000120c127224 */ /* 0x100fe400078e0213 */
[----:B------:R-:W-:-:S05]  /*0b30*/  IMAD.IADD R19, R8, 0x1, R19 ;  /* 0x0000000108137824 */ /* 0x000fca00078e0213 */
[----:B------:R-:W-:Y:S01]  /*0b40*/  IABS R22, R19 ;  /* 0x0000001300167213 */ /* 0x000fe20000000000 */
[----:B--2---:R-:W-:-:S04]  /*0b50*/  IMAD R21, R17, R12, R18 ;  /* 0x0000000c11157224 */ /* 0x004fc800078e0212 */
[----:B------:R-:W-:-:S06]  /*0b60*/  IMAD.WIDE R20, R21, 0x4, R2 ;  /* 0x0000000415147825 */ /* 0x000fcc00078e0202 */
[----:B------:R-:W2:Y:S01]  /*0b70*/  LDG.E R21, desc[UR4][R20.64] ;  /* 0x0000000414157981 */ /* 0x000ea2000c1e1900 */
[----:B------:R-:W-:-:S05]  /*0b80*/  IMAD.HI.U32 R18, R9, R22, RZ ;  /* 0x0000001609127227 */ /* 0x000fca00078e00ff */
[----:B0-----:R-:W-:-:S05]  /*0b90*/  IADD3 R23, PT, PT, -R18, RZ, RZ ;  /* 0x000000ff12177210 */ /* 0x001fca0007ffe1ff */
[----:B------:R-:W-:-:S05]  /*0ba0*/  IMAD R16, R14, R23, R22 ;  /* 0x000000170e107224 */ /* 0x000fca00078e0216 */
[----:B------:R-:W-:-:S13]  /*0bb0*/  ISETP.GT.U32.AND P2, PT, R13, R16, PT ;  /* 0x000000100d00720c */ /* 0x000fda0003f44070 */
[----:B------:R-:W-:Y:S01]  /*0bc0*/  @!P2 IMAD.IADD R16, R16, 0x1, -R14 ;  /* 0x000000011010a824 */ /* 0x000fe200078e0a0e */
[----:B------:R-:W-:Y:S02]  /*0bd0*/  LOP3.LUT R14, R19, R12, RZ, 0x3c, !PT ;  /* 0x0000000c130e7212 */ /* 0x000fe400078e3cff */
[----:B------:R-:W-:Y:S02]  /*0be0*/  @!P2 IADD3 R18, PT, PT, R18, 0x1, RZ ;  /* 0x000000011212a810 */ /* 0x000fe40007ffe0ff */
[----:B------:R-:W-:Y:S02]  /*0bf0*/  ISETP.GE.U32.AND P1, PT, R16, R13, PT ;  /* 0x0000000d1000720c */ /* 0x000fe40003f26070 */
[----:B------:R-:W-:-:S11]  /*0c00*/  ISETP.GE.AND P3, PT, R14, RZ, PT ;  /* 0x000000ff0e00720c */ /* 0x000fd60003f66270 */
[----:B------:R-:W-:-:S05]  /*0c10*/  @P1 VIADD R18, R18, 0x1 ;  /* 0x0000000112121836 */ /* 0x000fca0000000000 */
[----:B------:R-:W-:-:S04]  /*0c20*/  @!P3 IADD3 R18, PT, PT, -R18, RZ, RZ ;  /* 0x000000ff1212b210 */ /* 0x000fc80007ffe1ff */
[----:B------:R-:W-:Y:S01]  /*0c30*/  SEL R23, R15, R18, !P0 ;  /* 0x000000120f177207 */ /* 0x000fe20004000000 */
[----:B------:R-:W-:-:S04]  /*0c40*/  IMAD.WIDE R14, R8, 0x4, R10 ;  /* 0x00000004080e7825 */ /* 0x000fc800078e020a */
[----:B------:R-:W-:Y:S01]  /*0c50*/  IMAD.WIDE R16, R23, 0x4, R4 ;  /* 0x0000000417107825 */ /* 0x000fe200078e0204 */
[----:B--2---:R1:W-:Y:S05]  /*0c60*/  STG.E desc[UR4][R14.64], R21 ;  /* 0x000000150e007986 */ /* 0x0043ea000c101904 */
[----:B------:R-:W2:Y:S01]  /*0c70*/  LDG.E R17, desc[UR4][R16.64] ;  /* 0x0000000410117981 */ /* 0x000ea2000c1e1900 */
[----:B------:R-:W-:-:S04]  /*0c80*/  IMAD.MOV R10, RZ, RZ, -R23 ;  /* 0x000000ffff0a7224 */ /* 0x000fc800078e0a17 */
[----:B------:R-:W-:-:S04]  /*0c90*/  IMAD R10, R12, R10, R19 ;  /* 0x0000000a0c0a7224 */ /* 0x000fc800078e0213 */
[----:B--2---:R-:W-:-:S04]  /*0ca0*/  IMAD R23, R17, R12, R10 ;  /* 0x0000000c11177224 */ /* 0x004fc800078e020a */
[----:B------:R-:W-:-:S06]  /*0cb0*/  IMAD.WIDE R22, R23, 0x4, R2 ;  /* 0x0000000417167825 */ /* 0x000fcc00078e0202 */
[----:B------:R-:W2:Y:S01]  /*0cc0*/  LDG.E R23, desc[UR4][R22.64] ;  /* 0x0000000416177981 */ /* 0x000ea2000c1e1900 */
[C---:B------:R-:W-:Y:S01]  /*0cd0*/  IMAD.WIDE R24, R8.reuse, 0x4, R14 ;  /* 0x0000000408187825 */ /* 0x040fe200078e020e */
[----:B------:R-:W-:-:S04]  /*0ce0*/  IADD3 R11, PT, PT, R8, R19, RZ ;  /* 0x00000013080b7210 */ /* 0x000fc80007ffe0ff */
[----:B------:R-:W-:Y:S01]  /*0cf0*/  ISETP.GE.AND P0, PT, R11, R0, PT ;  /* 0x000000000b00720c */ /* 0x000fe20003f06270 */
[----:B--2---:R1:W-:-:S12]  /*0d00*/  STG.E desc[UR4][R24.64], R23 ;  /* 0x0000001718007986 */ /* 0x0043d8000c101904 */
[----:B------:R-:W-:Y:S05]  /*0d10*/  @!P0 BRA `(.L_x_3) ;  /* 0xfffffff800548947 */ /* 0x000fea000383ffff */
[----:B------:R-:W-:Y:S05]  /*0d20*/  EXIT ;  /* 0x000000000000794d */ /* 0x000fea0003800000 */
.L_x_4:
[----:B------:R-:W-:-:S00]  /*0d30*/  BRA `(.L_x_4) ;  /* 0xfffffffc00fc7947 */ /* 0x000fc0000383ffff */
[----:B------:R-:W-:-:S00]  /*0d40*/  NOP ;  /* 0x0000000000007918 */ /* 0x000fc00000000000 */
        /* <DEDUP_REMOVED lines=11> */
.L_x_5:


//--------------------- .nv.shared.reserved.0     --------------------------
	.section	.nv.shared.reserved.0,"aw",@nobits
	.weak		__nv_reservedSMEM_offset_0_alias
	.size		__nv_reservedSMEM_offset_0_alias, 0, 64
	.other		__nv_reservedSMEM_offset_0_alias,@"STO_CUDA_RESERVED_SHARED STV_DEFAULT"
__nv_reservedSMEM_offset_0_alias:
	.zero		0
	.zero		64


//--------------------- .nv.constant0._Z9embeddingIfEvPiPT_S2_ii --------------------------
	.section	.nv.constant0._Z9embeddingIfEvPiPT_S2_ii,"a",@progbits
	.sectionflags	@""
	.align	4
.nv.constant0._Z9embeddingIfEvPiPT_S2_ii:
	.zero		928


//--------------------- SYMBOLS --------------------------

	.type		.nv.reservedSmem.offset0,@object
	.size		.nv.reservedSmem.offset0,0x4
